//
// Generated by NVIDIA NVVM Compiler
//
// Compiler Build ID: CL-36424714
// Cuda compilation tools, release 13.0, V13.0.88
// Based on NVVM 20.0.0
//

.version 9.0
.target sm_100
.address_size 64

	// .globl	_Z6reducePiS_m

.visible .entry _Z6reducePiS_m(
	.param .u64 .ptr .align 1 _Z6reducePiS_m_param_0,
	.param .u64 .ptr .align 1 _Z6reducePiS_m_param_1,
	.param .u64 _Z6reducePiS_m_param_2
)
{


	ret;

}


// ===== COMPILED SASS (sm_100) =====

	.target	sm_100

	.elftype	@"ET_EXEC"


//--------------------- .note.nv.tkinfo           --------------------------
	.section	.note.nv.tkinfo,"",@"SHT_NOTE"
	.sectionflags	@"SHF_NOTE_NV_TKINFO"
	.tkinfo
        /*0018*/ 	.word	0x00000002
        /*0030*/ 	.string	""
        /*0030*/ 	.string	"ptxas"
        /*0030*/ 	.string	"Cuda compilation tools, release 13.0, V13.0.88"
        /*0030*/ 	.string	"Build cuda_13.0.r13.0/compiler.36424714_0"
        /*0030*/ 	.string	"-arch sm_100 -m 64 "



//--------------------- .note.nv.cuinfo           --------------------------
	.section	.note.nv.cuinfo,"",@"SHT_NOTE"
	.sectionflags	@"SHF_NOTE_NV_CUINFO"
        /*0018*/ 	.short	0x0002
        /*001a*/ 	.short	0x0064
        /*001c*/ 	.short	0x0082
	.zero		2


//--------------------- .nv.info                  --------------------------
	.section	.nv.info,"",@"SHT_CUDA_INFO"
	.align	4


	//----- nvinfo : EIATTR_REGCOUNT
	.align		4
        /*0000*/ 	.byte	0x04, 0x2f
        /*0002*/ 	.short	(.L_1 - .L_0)
	.align		4
.L_0:
        /*0004*/ 	.word	index@(_Z6reducePiS_m)
        /*0008*/ 	.word	0x00000004


	//----- nvinfo : EIATTR_FRAME_SIZE
	.align		4
.L_1:
        /*000c*/ 	.byte	0x04, 0x11
        /*000e*/ 	.short	(.L_3 - .L_2)
	.align		4
.L_2:
        /*0010*/ 	.word	index@(_Z6reducePiS_m)
        /*0014*/ 	.word	0x00000000


	//----- nvinfo : EIATTR_MIN_STACK_SIZE
	.align		4
.L_3:
        /*0018*/ 	.byte	0x04, 0x12
        /*001a*/ 	.short	(.L_5 - .L_4)
	.align		4
.L_4:
        /*001c*/ 	.word	index@(_Z6reducePiS_m)
        /*0020*/ 	.word	0x00000000
.L_5:


//--------------------- .nv.compat                --------------------------
	.section	.nv.compat,"",@"SHT_CUDA_COMPAT_INFO"
	.align	4
        /*0000*/ 	.byte	0x02, 0x09, 0x00, 0x00, 0x02, 0x02, 0x01, 0x00, 0x02, 0x05, 0x05, 0x00, 0x03, 0x07, 0x01, 0x01
        /*0010*/ 	.byte	0x02, 0x03, 0x00, 0x00, 0x02, 0x06, 0x01, 0x00, 0x04, 0x0b, 0x08, 0x00, 0x09, 0x00, 0x00, 0x00
        /*0020*/ 	.byte	0x00, 0x00, 0x00, 0x00


//--------------------- .nv.info._Z6reducePiS_m   --------------------------
	.section	.nv.info._Z6reducePiS_m,"",@"SHT_CUDA_INFO"
	.sectionflags	@""
	.align	4


	//----- nvinfo : EIATTR_CUDA_API_VERSION
	.align		4
        /*0000*/ 	.byte	0x04, 0x37
        /*0002*/ 	.short	(.L_7 - .L_6)
.L_6:
        /*0004*/ 	.word	0x00000082


	//----- nvinfo : EIATTR_KPARAM_INFO
	.align		4
.L_7:
        /*0008*/ 	.byte	0x04, 0x17
        /*000a*/ 	.short	(.L_9 - .L_8)
.L_8:
        /*000c*/ 	.word	0x00000000
        /*0010*/ 	.short	0x0002
        /*0012*/ 	.short	0x0010
        /*0014*/ 	.byte	0x00, 0xf0, 0x21, 0x00


	//----- nvinfo : EIATTR_KPARAM_INFO
	.align		4
.L_9:
        /*0018*/ 	.byte	0x04, 0x17
        /*001a*/ 	.short	(.L_11 - .L_10)
.L_10:
        /*001c*/ 	.word	0x00000000
        /*0020*/ 	.short	0x0001
        /*0022*/ 	.short	0x0008
        /*0024*/ 	.byte	0x00, 0xf5, 0x21, 0x00


	//----- nvinfo : EIATTR_KPARAM_INFO
	.align		4
.L_11:
        /*0028*/ 	.byte	0x04, 0x17
        /*002a*/ 	.short	(.L_13 - .L_12)
.L_12:
        /*002c*/ 	.word	0x00000000
        /*0030*/ 	.short	0x0000
        /*0032*/ 	.short	0x0000
        /*0034*/ 	.byte	0x00, 0xf5, 0x21, 0x00


	//----- nvinfo : EIATTR_SPARSE_MMA_MASK
	.align		4
.L_13:
        /*0038*/ 	.byte	0x03, 0x50
        /*003a*/ 	.short	0x0000


	//----- nvinfo : EIATTR_MAXREG_COUNT
	.align		4
        /*003c*/ 	.byte	0x03, 0x1b
        /*003e*/ 	.short	0x00ff


	//----- nvinfo : EIATTR_MERCURY_ISA_VERSION
	.align		4
        /*0040*/ 	.byte	0x03, 0x5f
        /*0042*/ 	.short	0x0101


	//----- nvinfo : EIATTR_VRC_CTA_INIT_COUNT
	.align		4
        /*0044*/ 	.byte	0x02, 0x4a
	.zero		1
	.zero		1


	//----- nvinfo : EIATTR_EXIT_INSTR_OFFSETS
	.align		4
        /*0048*/ 	.byte	0x04, 0x1c
        /*004a*/ 	.short	(.L_15 - .L_14)


	//   ....[0]....
.L_14:
        /*004c*/ 	.word	0x00000010


	//----- nvinfo : EIATTR_CBANK_PARAM_SIZE
	.align		4
.L_15:
        /*0050*/ 	.byte	0x03, 0x19
        /*0052*/ 	.short	0x0018


	//----- nvinfo : EIATTR_PARAM_CBANK
	.align		4
        /*0054*/ 	.byte	0x04, 0x0a
        /*0056*/ 	.short	(.L_17 - .L_16)
	.align		4
.L_16:
        /*0058*/ 	.word	index@(.nv.constant0._Z6reducePiS_m)
        /*005c*/ 	.short	0x0380
        /*005e*/ 	.short	0x0018


	//----- nvinfo : EIATTR_SW_WAR
	.align		4
.L_17:
        /*0060*/ 	.byte	0x04, 0x36
        /*0062*/ 	.short	(.L_19 - .L_18)
.L_18:
        /*0064*/ 	.word	0x00000008
.L_19:


//--------------------- .nv.callgraph             --------------------------
	.section	.nv.callgraph,"",@"SHT_CUDA_CALLGRAPH"
	.align	4
	.sectionentsize	8
	.align		4
        /*0000*/ 	.word	0x00000000
	.align		4
        /*0004*/ 	.word	0xffffffff
	.align		4
        /*0008*/ 	.word	0x00000000
	.align		4
        /*000c*/ 	.word	0xfffffffe
	.align		4
        /*0010*/ 	.word	0x00000000
	.align		4
        /*0014*/ 	.word	0xfffffffd
	.align		4
        /*0018*/ 	.word	0x00000000
	.align		4
        /*001c*/ 	.word	0xfffffffc


//--------------------- .text._Z6reducePiS_m      --------------------------
	.section	.text._Z6reducePiS_m,"ax",@progbits
	.align	128
        .global         _Z6reducePiS_m
        .type           _Z6reducePiS_m,@function
        .size           _Z6reducePiS_m,(.L_x_1 - _Z6reducePiS_m)
        .other          _Z6reducePiS_m,@"STO_CUDA_ENTRY STV_DEFAULT"
_Z6reducePiS_m:
.text._Z6reducePiS_m:
[----:B------:R-:W-:Y:S01]  /*0000*/  LDC R1, c[0x0][0x37c] ;  /* 0x0000df00ff017b82 */ /* 0x000fe20000000800 */
[----:B------:R-:W-:Y:S05]  /*0010*/  EXIT ;  /* 0x000000000000794d */ /* 0x000fea0003800000 */
.L_x_0:
[----:B------:R-:W-:-:S00]  /*0020*/  BRA `(.L_x_0) ;  /* 0xfffffffc00fc7947 */ /* 0x000fc0000383ffff */
[----:B------:R-:W-:-:S00]  /*0030*/  NOP ;  /* 0x0000000000007918 */ /* 0x000fc00000000000 */
        /* <DEDUP_REMOVED lines=12> */
.L_x_1:


//--------------------- .nv.shared.reserved.0     --------------------------
	.section	.nv.shared.reserved.0,"aw",@nobits
	.weak		__nv_reservedSMEM_offset_0_alias
	.size		__nv_reservedSMEM_offset_0_alias, 0, 64
	.other		__nv_reservedSMEM_offset_0_alias,@"STO_CUDA_RESERVED_SHARED STV_DEFAULT"
__nv_reservedSMEM_offset_0_alias:
	.zero		0
	.zero		64


//--------------------- .nv.constant0._Z6reducePiS_m --------------------------
	.section	.nv.constant0._Z6reducePiS_m,"a",@progbits
	.sectionflags	@""
	.align	4
.nv.constant0._Z6reducePiS_m:
	.zero		920


//--------------------- SYMBOLS --------------------------

	.type		.nv.reservedSmem.offset0,@object
	.size		.nv.reservedSmem.offset0,0x4
